	.headerflags	@"EF_CUDA_TEXMODE_UNIFIED EF_CUDA_64BIT_ADDRESS EF_CUDA_ACCELERATORS EF_CUDA_SM90 EF_CUDA_VIRTUAL_SM(EF_CUDA_SM90)"
	.elftype	@"ET_EXEC"


//--------------------- .nv.info                  --------------------------
	.section	.nv.info,"",@"SHT_CUDA_INFO"
	.align	4


	//----- nvinfo : EIATTR_REGCOUNT
	.align		4
        /*0000*/ 	.byte	0x04, 0x2f
        /*0002*/ 	.short	(.L_3 - .L_2)
	.align		4
.L_2:
        /*0004*/ 	.word	index@(triton_poi_fused__native_batch_norm_legit_no_training_add_relu_29)
        /*0008*/ 	.word	0x00000020


	//----- nvinfo : EIATTR_MIN_STACK_SIZE
	.align		4
.L_3:
        /*000c*/ 	.byte	0x04, 0x12
        /*000e*/ 	.short	(.L_5 - .L_4)
	.align		4
.L_4:
        /*0010*/ 	.word	index@(triton_poi_fused__native_batch_norm_legit_no_training_add_relu_29)
        /*0014*/ 	.word	0x00000000


	//----- nvinfo : EIATTR_FRAME_SIZE
	.align		4
.L_5:
        /*0018*/ 	.byte	0x04, 0x11
        /*001a*/ 	.short	(.L_7 - .L_6)
	.align		4
.L_6:
        /*001c*/ 	.word	index@(triton_poi_fused__native_batch_norm_legit_no_training_add_relu_29)
        /*0020*/ 	.word	0x00000000


	//----- nvinfo : EIATTR_MIN_STACK_SIZE
	.align		4
.L_7:
        /*0024*/ 	.byte	0x04, 0x12
        /*0026*/ 	.short	(.L_9 - .L_8)
	.align		4
.L_8:
        /*0028*/ 	.word	index@(triton_poi_fused__native_batch_norm_legit_no_training_add_relu_29)
        /*002c*/ 	.word	0x00000000
.L_9:


//--------------------- .nv.info.triton_poi_fused__native_batch_norm_legit_no_training_add_relu_29 --------------------------
	.section	.nv.info.triton_poi_fused__native_batch_norm_legit_no_training_add_relu_29,"",@"SHT_CUDA_INFO"
	.sectionflags	@""
	.align	4


	//----- nvinfo : EIATTR_CUDA_API_VERSION
	.align		4
        /*0000*/ 	.byte	0x04, 0x37
        /*0002*/ 	.short	(.L_11 - .L_10)
.L_10:
        /*0004*/ 	.word	0x0000007c


	//----- nvinfo : EIATTR_KPARAM_INFO
	.align		4
.L_11:
        /*0008*/ 	.byte	0x04, 0x17
        /*000a*/ 	.short	(.L_13 - .L_12)
.L_12:
        /*000c*/ 	.word	0x00000000
        /*0010*/ 	.short	0x0011
        /*0012*/ 	.short	0x0088
        /*0014*/ 	.byte	0x00, 0xf0, 0x11, 0x00


	//----- nvinfo : EIATTR_KPARAM_INFO
	.align		4
.L_13:
        /*0018*/ 	.byte	0x04, 0x17
        /*001a*/ 	.short	(.L_15 - .L_14)
.L_14:
        /*001c*/ 	.word	0x00000000
        /*0020*/ 	.short	0x0010
        /*0022*/ 	.short	0x0080
        /*0024*/ 	.byte	0x00, 0xf4, 0x21, 0x00


	//----- nvinfo : EIATTR_KPARAM_INFO
	.align		4
.L_15:
        /*0028*/ 	.byte	0x04, 0x17
        /*002a*/ 	.short	(.L_17 - .L_16)
.L_16:
        /*002c*/ 	.word	0x00000000
        /*0030*/ 	.short	0x000f
        /*0032*/ 	.short	0x0078
        /*0034*/ 	.byte	0x00, 0xf4, 0x21, 0x00


	//----- nvinfo : EIATTR_KPARAM_INFO
	.align		4
.L_17:
        /*0038*/ 	.byte	0x04, 0x17
        /*003a*/ 	.short	(.L_19 - .L_18)
.L_18:
        /*003c*/ 	.word	0x00000000
        /*0040*/ 	.short	0x000e
        /*0042*/ 	.short	0x0070
        /*0044*/ 	.byte	0x00, 0xf4, 0x21, 0x00


	//----- nvinfo : EIATTR_KPARAM_INFO
	.align		4
.L_19:
        /*0048*/ 	.byte	0x04, 0x17
        /*004a*/ 	.short	(.L_21 - .L_20)
.L_20:
        /*004c*/ 	.word	0x00000000
        /*0050*/ 	.short	0x000d
        /*0052*/ 	.short	0x0068
        /*0054*/ 	.byte	0x00, 0xf4, 0x21, 0x00


	//----- nvinfo : EIATTR_KPARAM_INFO
	.align		4
.L_21:
        /*0058*/ 	.byte	0x04, 0x17
        /*005a*/ 	.short	(.L_23 - .L_22)
.L_22:
        /*005c*/ 	.word	0x00000000
        /*0060*/ 	.short	0x000c
        /*0062*/ 	.short	0x0060
        /*0064*/ 	.byte	0x00, 0xf4, 0x21, 0x00


	//----- nvinfo : EIATTR_KPARAM_INFO
	.align		4
.L_23:
        /*0068*/ 	.byte	0x04, 0x17
        /*006a*/ 	.short	(.L_25 - .L_24)
.L_24:
        /*006c*/ 	.word	0x00000000
        /*0070*/ 	.short	0x000b
        /*0072*/ 	.short	0x0058
        /*0074*/ 	.byte	0x00, 0xf4, 0x21, 0x00


	//----- nvinfo : EIATTR_KPARAM_INFO
	.align		4
.L_25:
        /*0078*/ 	.byte	0x04, 0x17
        /*007a*/ 	.short	(.L_27 - .L_26)
.L_26:
        /*007c*/ 	.word	0x00000000
        /*0080*/ 	.short	0x000a
        /*0082*/ 	.short	0x0050
        /*0084*/ 	.byte	0x00, 0xf4, 0x21, 0x00


	//----- nvinfo : EIATTR_KPARAM_INFO
	.align		4
.L_27:
        /*0088*/ 	.byte	0x04, 0x17
        /*008a*/ 	.short	(.L_29 - .L_28)
.L_28:
        /*008c*/ 	.word	0x00000000
        /*0090*/ 	.short	0x0009
        /*0092*/ 	.short	0x0048
        /*0094*/ 	.byte	0x00, 0xf4, 0x21, 0x00


	//----- nvinfo : EIATTR_KPARAM_INFO
	.align		4
.L_29:
        /*0098*/ 	.byte	0x04, 0x17
        /*009a*/ 	.short	(.L_31 - .L_30)
.L_30:
        /*009c*/ 	.word	0x00000000
        /*00a0*/ 	.short	0x0008
        /*00a2*/ 	.short	0x0040
        /*00a4*/ 	.byte	0x00, 0xf4, 0x21, 0x00


	//----- nvinfo : EIATTR_KPARAM_INFO
	.align		4
.L_31:
        /*00a8*/ 	.byte	0x04, 0x17
        /*00aa*/ 	.short	(.L_33 - .L_32)
.L_32:
        /*00ac*/ 	.word	0x00000000
        /*00b0*/ 	.short	0x0007
        /*00b2*/ 	.short	0x0038
        /*00b4*/ 	.byte	0x00, 0xf4, 0x21, 0x00


	//----- nvinfo : EIATTR_KPARAM_INFO
	.align		4
.L_33:
        /*00b8*/ 	.byte	0x04, 0x17
        /*00ba*/ 	.short	(.L_35 - .L_34)
.L_34:
        /*00bc*/ 	.word	0x00000000
        /*00c0*/ 	.short	0x0006
        /*00c2*/ 	.short	0x0030
        /*00c4*/ 	.byte	0x00, 0xf4, 0x21, 0x00


	//----- nvinfo : EIATTR_KPARAM_INFO
	.align		4
.L_35:
        /*00c8*/ 	.byte	0x04, 0x17
        /*00ca*/ 	.short	(.L_37 - .L_36)
.L_36:
        /*00cc*/ 	.word	0x00000000
        /*00d0*/ 	.short	0x0005
        /*00d2*/ 	.short	0x0028
        /*00d4*/ 	.byte	0x00, 0xf4, 0x21, 0x00


	//----- nvinfo : EIATTR_KPARAM_INFO
	.align		4
.L_37:
        /*00d8*/ 	.byte	0x04, 0x17
        /*00da*/ 	.short	(.L_39 - .L_38)
.L_38:
        /*00dc*/ 	.word	0x00000000
        /*00e0*/ 	.short	0x0004
        /*00e2*/ 	.short	0x0020
        /*00e4*/ 	.byte	0x00, 0xf4, 0x21, 0x00


	//----- nvinfo : EIATTR_KPARAM_INFO
	.align		4
.L_39:
        /*00e8*/ 	.byte	0x04, 0x17
        /*00ea*/ 	.short	(.L_41 - .L_40)
.L_40:
        /*00ec*/ 	.word	0x00000000
        /*00f0*/ 	.short	0x0003
        /*00f2*/ 	.short	0x0018
        /*00f4*/ 	.byte	0x00, 0xf4, 0x21, 0x00


	//----- nvinfo : EIATTR_KPARAM_INFO
	.align		4
.L_41:
        /*00f8*/ 	.byte	0x04, 0x17
        /*00fa*/ 	.short	(.L_43 - .L_42)
.L_42:
        /*00fc*/ 	.word	0x00000000
        /*0100*/ 	.short	0x0002
        /*0102*/ 	.short	0x0010
        /*0104*/ 	.byte	0x00, 0xf4, 0x21, 0x00


	//----- nvinfo : EIATTR_KPARAM_INFO
	.align		4
.L_43:
        /*0108*/ 	.byte	0x04, 0x17
        /*010a*/ 	.short	(.L_45 - .L_44)
.L_44:
        /*010c*/ 	.word	0x00000000
        /*0110*/ 	.short	0x0001
        /*0112*/ 	.short	0x0008
        /*0114*/ 	.byte	0x00, 0xf4, 0x21, 0x00


	//----- nvinfo : EIATTR_KPARAM_INFO
	.align		4
.L_45:
        /*0118*/ 	.byte	0x04, 0x17
        /*011a*/ 	.short	(.L_47 - .L_46)
.L_46:
        /*011c*/ 	.word	0x00000000
        /*0120*/ 	.short	0x0000
        /*0122*/ 	.short	0x0000
        /*0124*/ 	.byte	0x00, 0xf4, 0x21, 0x00


	//----- nvinfo : EIATTR_SPARSE_MMA_MASK
	.align		4
.L_47:
        /*0128*/ 	.byte	0x03, 0x50
        /*012a*/ 	.short	0x0000


	//----- nvinfo : EIATTR_MAXREG_COUNT
	.align		4
        /*012c*/ 	.byte	0x03, 0x1b
        /*012e*/ 	.short	0x00ff


	//----- nvinfo : EIATTR_EXIT_INSTR_OFFSETS
	.align		4
        /*0130*/ 	.byte	0x04, 0x1c
        /*0132*/ 	.short	(.L_49 - .L_48)


	//   ....[0]....
.L_48:
        /*0134*/ 	.word	0x000006f0


	//----- nvinfo : EIATTR_REQNTID
	.align		4
.L_49:
        /*0138*/ 	.byte	0x04, 0x10
        /*013a*/ 	.short	(.L_51 - .L_50)
.L_50:
        /*013c*/ 	.word	0x00000080
        /*0140*/ 	.word	0x00000001
        /*0144*/ 	.word	0x00000001


	//----- nvinfo : EIATTR_CBANK_PARAM_SIZE
	.align		4
.L_51:
        /*0148*/ 	.byte	0x03, 0x19
        /*014a*/ 	.short	0x008c


	//----- nvinfo : EIATTR_PARAM_CBANK
	.align		4
        /*014c*/ 	.byte	0x04, 0x0a
        /*014e*/ 	.short	(.L_53 - .L_52)
	.align		4
.L_52:
        /*0150*/ 	.word	index@(.nv.constant0.triton_poi_fused__native_batch_norm_legit_no_training_add_relu_29)
        /*0154*/ 	.short	0x0210
        /*0156*/ 	.short	0x008c


	//----- nvinfo : EIATTR_SW_WAR
	.align		4
.L_53:
        /*0158*/ 	.byte	0x04, 0x36
        /*015a*/ 	.short	(.L_55 - .L_54)
.L_54:
        /*015c*/ 	.word	0x00000008
.L_55:


//--------------------- .nv.callgraph             --------------------------
	.section	.nv.callgraph,"",@"SHT_CUDA_CALLGRAPH"
	.align	4
	.sectionentsize	8
	.align		4
        /*0000*/ 	.word	0x00000000
	.align		4
        /*0004*/ 	.word	0xffffffff
	.align		4
        /*0008*/ 	.word	0x00000000
	.align		4
        /*000c*/ 	.word	0xfffffffe
	.align		4
        /*0010*/ 	.word	0x00000000
	.align		4
        /*0014*/ 	.word	0xfffffffd
	.align		4
        /*0018*/ 	.word	0x00000000
	.align		4
        /*001c*/ 	.word	0xfffffffc


//--------------------- .nv.constant4             --------------------------
	.section	.nv.constant4,"a",@progbits
	.align	8
	.align		8
.nv.constant4:
        /*0000*/ 	.dword	_$_str
	.align		8
        /*0008*/ 	.dword	_$_str_$_2


//--------------------- .text.triton_poi_fused__native_batch_norm_legit_no_training_add_relu_29 --------------------------
	.section	.text.triton_poi_fused__native_batch_norm_legit_no_training_add_relu_29,"ax",@progbits
	.align	128
        .global         triton_poi_fused__native_batch_norm_legit_no_training_add_relu_29
        .type           triton_poi_fused__native_batch_norm_legit_no_training_add_relu_29,@function
        .size           triton_poi_fused__native_batch_norm_legit_no_training_add_relu_29,(.L_x_1 - triton_poi_fused__native_batch_norm_legit_no_training_add_relu_29)
        .other          triton_poi_fused__native_batch_norm_legit_no_training_add_relu_29,@"STO_CUDA_ENTRY STV_DEFAULT"
triton_poi_fused__native_batch_norm_legit_no_training_add_relu_29:
.text.triton_poi_fused__native_batch_norm_legit_no_training_add_relu_29:
[----:B------:R-:W-:Y:S01]  /*0000*/  LDC R1, c[0x0][0x28] ;  /* 0x00000a00ff017b82 */ /* 0x000fe20000000800 */
[----:B------:R-:W1:Y:S07]  /*0010*/  S2R R2, SR_TID.X ;  /* 0x0000000000027919 */ /* 0x000e6e0000002100 */
[----:B------:R-:W2:Y:S01]  /*0020*/  LDC.64 R8, c[0x0][0x228] ;  /* 0x00008a00ff087b82 */ /* 0x000ea20000000a00 */
[----:B------:R-:W-:Y:S01]  /*0030*/  ULDC.64 UR4, c[0x0][0x208] ;  /* 0x0000820000047ab9 */ /* 0x000fe20000000a00 */
[----:B------:R-:W3:Y:S06]  /*0040*/  S2R R3, SR_CTAID.X ;  /* 0x0000000000037919 */ /* 0x000eec0000002500 */
[----:B------:R-:W4:Y:S08]  /*0050*/  LDC.64 R10, c[0x0][0x250] ;  /* 0x00009400ff0a7b82 */ /* 0x000f300000000a00 */
[----:B------:R-:W5:Y:S08]  /*0060*/  LDC.64 R12, c[0x0][0x278] ;  /* 0x00009e00ff0c7b82 */ /* 0x000f700000000a00 */
[----:B------:R-:W5:Y:S01]  /*0070*/  LDC.64 R16, c[0x0][0x218] ;  /* 0x00008600ff107b82 */ /* 0x000f620000000a00 */
[----:B-1----:R-:W-:-:S07]  /*0080*/  LOP3.LUT R2, R2, 0x7f, RZ, 0xc0, !PT ;  /* 0x0000007f02027812 */ /* 0x002fce00078ec0ff */
[----:B------:R-:W1:Y:S01]  /*0090*/  LDC.64 R14, c[0x0][0x230] ;  /* 0x00008c00ff0e7b82 */ /* 0x000e620000000a00 */
[----:B---3--:R-:W-:Y:S02]  /*00a0*/  SHF.R.S32.HI R0, RZ, 0x18, R3 ;  /* 0x00000018ff007819 */ /* 0x008fe40000011403 */
[----:B------:R-:W-:Y:S02]  /*00b0*/  LEA R2, R3, R2, 0x7 ;  /* 0x0000000203027211 */ /* 0x000fe400078e38ff */
[----:B------:R-:W-:-:S03]  /*00c0*/  SGXT R3, R0, 0x1 ;  /* 0x000000010003781a */ /* 0x000fc60000000200 */
[----:B------:R-:W3:Y:S01]  /*00d0*/  LDC.64 R18, c[0x0][0x238] ;  /* 0x00008e00ff127b82 */ /* 0x000ee20000000a00 */
[----:B------:R-:W-:-:S04]  /*00e0*/  LEA.HI R3, R3, R2, RZ, 0x2 ;  /* 0x0000000203037211 */ /* 0x000fc800078f10ff */
[----:B------:R-:W-:-:S03]  /*00f0*/  SHF.R.S32.HI R25, RZ, 0x2, R3 ;  /* 0x00000002ff197819 */ /* 0x000fc60000011403 */
[----:B------:R-:W3:Y:S01]  /*0100*/  LDC.64 R6, c[0x0][0x220] ;  /* 0x00008800ff067b82 */ /* 0x000ee20000000a00 */
[----:B------:R-:W-:-:S04]  /*0110*/  SHF.R.S32.HI R0, RZ, 0x1f, R3 ;  /* 0x0000001fff007819 */ /* 0x000fc80000011403 */
[----:B------:R-:W-:-:S03]  /*0120*/  LEA.HI R0, R0, R25, RZ, 0x8 ;  /* 0x0000001900007211 */ /* 0x000fc600078f40ff */
[----:B------:R-:W3:Y:S01]  /*0130*/  LDC.64 R28, c[0x0][0x240] ;  /* 0x00009000ff1c7b82 */ /* 0x000ee20000000a00 */
[----:B------:R-:W-:-:S04]  /*0140*/  LOP3.LUT R0, R0, 0xffffff00, RZ, 0xc0, !PT ;  /* 0xffffff0000007812 */ /* 0x000fc800078ec0ff */
[----:B------:R-:W-:-:S03]  /*0150*/  IADD3 R25, R25, -R0, RZ ;  /* 0x8000000019197210 */ /* 0x000fc60007ffe0ff */
[----:B------:R-:W3:Y:S02]  /*0160*/  LDC.64 R26, c[0x0][0x248] ;  /* 0x00009200ff1a7b82 */ /* 0x000ee40000000a00 */
[----:B--2---:R-:W-:-:S04]  /*0170*/  IMAD.WIDE R8, R25, 0x4, R8 ;  /* 0x0000000419087825 */ /* 0x004fc800078e0208 */
[C---:B----4-:R-:W-:Y:S01]  /*0180*/  IMAD.WIDE R10, R25.reuse, 0x4, R10 ;  /* 0x00000004190a7825 */ /* 0x050fe200078e020a */
[----:B------:R2:W4:Y:S01]  /*0190*/  LDG.E.EL R0, desc[UR4][R8.64] ;  /* 0x0000000408007981 */ /* 0x000522000c2e1900 */
[----:B------:R-:W3:Y:S02]  /*01a0*/  LDC.64 R20, c[0x0][0x268] ;  /* 0x00009a00ff147b82 */ /* 0x000ee40000000a00 */
[C---:B-----5:R-:W-:Y:S01]  /*01b0*/  IMAD.WIDE R12, R25.reuse, 0x4, R12 ;  /* 0x00000004190c7825 */ /* 0x060fe200078e020c */
[----:B------:R5:W4:Y:S04]  /*01c0*/  LDG.E.EL R4, desc[UR4][R10.64] ;  /* 0x000000040a047981 */ /* 0x000b28000c2e1900 */
[----:B------:R3:W4:Y:S01]  /*01d0*/  LDG.E.EL R23, desc[UR4][R12.64] ;  /* 0x000000040c177981 */ /* 0x000722000c2e1900 */
[----:B0-----:R-:W-:Y:S01]  /*01e0*/  IMAD.WIDE R16, R2, 0x4, R16 ;  /* 0x0000000402107825 */ /* 0x001fe200078e0210 */
[----:B--2---:R-:W0:Y:S03]  /*01f0*/  LDC.64 R8, c[0x0][0x270] ;  /* 0x00009c00ff087b82 */ /* 0x004e260000000a00 */
[C---:B-1----:R-:W-:Y:S01]  /*0200*/  IMAD.WIDE R14, R25.reuse, 0x4, R14 ;  /* 0x00000004190e7825 */ /* 0x042fe200078e020e */
[----:B------:R-:W2:Y:S03]  /*0210*/  LDG.E R5, desc[UR4][R16.64] ;  /* 0x0000000410057981 */ /* 0x000ea6000c1e1900 */
[C---:B---3--:R-:W-:Y:S01]  /*0220*/  IMAD.WIDE R18, R25.reuse, 0x4, R18 ;  /* 0x0000000419127825 */ /* 0x048fe200078e0212 */
[----:B-----5:R-:W1:Y:S01]  /*0230*/  LDC.64 R10, c[0x0][0x258] ;  /* 0x00009600ff0a7b82 */ /* 0x020e620000000a00 */
[----:B------:R3:W5:Y:S02]  /*0240*/  LDG.E.EL R22, desc[UR4][R14.64] ;  /* 0x000000040e167981 */ /* 0x000764000c2e1900 */
[----:B------:R-:W-:-:S02]  /*0250*/  IMAD.WIDE R6, R25, 0x4, R6 ;  /* 0x0000000419067825 */ /* 0x000fc400078e0206 */
[----:B------:R0:W5:Y:S03]  /*0260*/  LDG.E.EL R3, desc[UR4][R18.64] ;  /* 0x0000000412037981 */ /* 0x000166000c2e1900 */
[----:B------:R-:W1:Y:S01]  /*0270*/  LDC.64 R12, c[0x0][0x260] ;  /* 0x00009800ff0c7b82 */ /* 0x000e620000000a00 */
[C---:B------:R-:W-:Y:S01]  /*0280*/  IMAD.WIDE R28, R2.reuse, 0x4, R28 ;  /* 0x00000004021c7825 */ /* 0x040fe200078e021c */
[----:B------:R-:W2:Y:S03]  /*0290*/  LDG.E.EL R6, desc[UR4][R6.64] ;  /* 0x0000000406067981 */ /* 0x000ea6000c2e1900 */
[C---:B------:R-:W-:Y:S01]  /*02a0*/  IMAD.WIDE R26, R25.reuse, 0x4, R26 ;  /* 0x00000004191a7825 */ /* 0x040fe200078e021a */
[----:B------:R-:W2:Y:S02]  /*02b0*/  LDG.E R24, desc[UR4][R28.64] ;  /* 0x000000041c187981 */ /* 0x000ea4000c1e1900 */
[----:B---3--:R-:W3:Y:S01]  /*02c0*/  LDC.64 R14, c[0x0][0x280] ;  /* 0x0000a000ff0e7b82 */ /* 0x008ee20000000a00 */
[----:B------:R-:W-:Y:S01]  /*02d0*/  IMAD.WIDE R20, R2, 0x4, R20 ;  /* 0x0000000402147825 */ /* 0x000fe200078e0214 */
[----:B------:R-:W2:Y:S06]  /*02e0*/  LDG.E.EL R7, desc[UR4][R26.64] ;  /* 0x000000041a077981 */ /* 0x000eac000c2e1900 */
[----:B------:R-:W3:Y:S01]  /*02f0*/  LDC.64 R16, c[0x0][0x288] ;  /* 0x0000a200ff107b82 */ /* 0x000ee20000000a00 */
[C---:B0-----:R-:W-:Y:S01]  /*0300*/  IMAD.WIDE R8, R25.reuse, 0x4, R8 ;  /* 0x0000000419087825 */ /* 0x041fe200078e0208 */
[----:B------:R-:W2:Y:S03]  /*0310*/  LDG.E R20, desc[UR4][R20.64] ;  /* 0x0000000414147981 */ /* 0x000ea6000c1e1900 */
[----:B-1----:R-:W-:-:S02]  /*0320*/  IMAD.WIDE R10, R25, 0x4, R10 ;  /* 0x00000004190a7825 */ /* 0x002fc400078e020a */
[----:B------:R-:W2:Y:S01]  /*0330*/  LDG.E.EL R9, desc[UR4][R8.64] ;  /* 0x0000000408097981 */ /* 0x000ea2000c2e1900 */
[----:B------:R-:W0:Y:S01]  /*0340*/  LDC.64 R18, c[0x0][0x290] ;  /* 0x0000a400ff127b82 */ /* 0x000e220000000a00 */
[C---:B------:R-:W-:Y:S02]  /*0350*/  IMAD.WIDE R12, R25.reuse, 0x4, R12 ;  /* 0x00000004190c7825 */ /* 0x040fe400078e020c */
[----:B------:R-:W5:Y:S04]  /*0360*/  LDG.E.EL R10, desc[UR4][R10.64] ;  /* 0x000000040a0a7981 */ /* 0x000f68000c2e1900 */
[----:B------:R-:W5:Y:S01]  /*0370*/  LDG.E.EL R13, desc[UR4][R12.64] ;  /* 0x000000040c0d7981 */ /* 0x000f62000c2e1900 */
[----:B---3--:R-:W-:-:S06]  /*0380*/  IMAD.WIDE R14, R25, 0x4, R14 ;  /* 0x00000004190e7825 */ /* 0x008fcc00078e020e */
[----:B------:R1:W3:Y:S01]  /*0390*/  LDG.E.EL R14, desc[UR4][R14.64] ;  /* 0x000000040e0e7981 */ /* 0x0002e2000c2e1900 */
[----:B------:R-:W-:-:S06]  /*03a0*/  IMAD.WIDE R16, R25, 0x4, R16 ;  /* 0x0000000419107825 */ /* 0x000fcc00078e0210 */
[----:B------:R-:W3:Y:S01]  /*03b0*/  LDG.E.EL R17, desc[UR4][R16.64] ;  /* 0x0000000410117981 */ /* 0x000ee2000c2e1900 */
[----:B0-----:R-:W-:-:S06]  /*03c0*/  IMAD.WIDE R18, R2, 0x4, R18 ;  /* 0x0000000402127825 */ /* 0x001fcc00078e0212 */
[----:B------:R-:W3:Y:S01]  /*03d0*/  LDG.E R18, desc[UR4][R18.64] ;  /* 0x0000000412127981 */ /* 0x000ee2000c1e1900 */
[----:B-1----:R-:W-:Y:S01]  /*03e0*/  HFMA2.MMA R15, -RZ, RZ, 1.625, 0 ;  /* 0x3e800000ff0f7435 */ /* 0x002fe200000001ff */
[----:B----4-:R-:W-:-:S04]  /*03f0*/  FADD R0, R0, 9.9999997473787516356e-06 ;  /* 0x3727c5ac00007421 */ /* 0x010fc80000000000 */
[----:B------:R-:W0:Y:S01]  /*0400*/  MUFU.SQRT R21, R0 ;  /* 0x0000000000157308 */ /* 0x000e220000002000 */
[----:B------:R-:W-:Y:S01]  /*0410*/  FADD R4, R4, 9.9999997473787516356e-06 ;  /* 0x3727c5ac04047421 */ /* 0x000fe20000000000 */
[----:B------:R-:W-:-:S06]  /*0420*/  FADD R23, R23, 9.9999997473787516356e-06 ;  /* 0x3727c5ac17177421 */ /* 0x000fcc0000000000 */
[----:B------:R-:W1:Y:S08]  /*0430*/  MUFU.SQRT R8, R4 ;  /* 0x0000000400087308 */ /* 0x000e700000002000 */
[----:B------:R-:W4:Y:S01]  /*0440*/  MUFU.SQRT R23, R23 ;  /* 0x0000001700177308 */ /* 0x000f220000002000 */
[C---:B0-----:R-:W-:Y:S02]  /*0450*/  FSETP.GT.AND P0, PT, R21.reuse, 8.50705917302346158658e+37, PT ;  /* 0x7e8000001500780b */ /* 0x041fe40003f04000 */
[----:B------:R-:W-:-:S02]  /*0460*/  FSETP.GEU.AND P3, PT, R21, 1.175494350822287508e-38, PT ;  /* 0x008000001500780b */ /* 0x000fc40003f6e000 */
[C---:B-1----:R-:W-:Y:S02]  /*0470*/  FSETP.GT.AND P1, PT, R8.reuse, 8.50705917302346158658e+37, PT ;  /* 0x7e8000000800780b */ /* 0x042fe40003f24000 */
[----:B------:R-:W-:Y:S02]  /*0480*/  FSETP.GEU.AND P4, PT, R8, 1.175494350822287508e-38, PT ;  /* 0x008000000800780b */ /* 0x000fe40003f8e000 */
[----:B----4-:R-:W-:-:S05]  /*0490*/  FSETP.GT.AND P2, PT, R23, 8.50705917302346158658e+37, PT ;  /* 0x7e8000001700780b */ /* 0x010fca0003f44000 */
[----:B------:R-:W-:Y:S01]  /*04a0*/  @P0 FMUL R21, R21, 0.25 ;  /* 0x3e80000015150820 */ /* 0x000fe20000400000 */
[----:B------:R-:W-:-:S03]  /*04b0*/  FSETP.GEU.AND P5, PT, R23, 1.175494350822287508e-38, PT ;  /* 0x008000001700780b */ /* 0x000fc60003fae000 */
[----:B------:R-:W-:Y:S01]  /*04c0*/  @!P3 FMUL R21, R21, 16777216 ;  /* 0x4b8000001515b820 */ /* 0x000fe20000400000 */
[----:B------:R-:W-:-:S04]  /*04d0*/  @P1 FMUL R8, R8, 0.25 ;  /* 0x3e80000008081820 */ /* 0x000fc80000400000 */
[----:B------:R-:W-:Y:S01]  /*04e0*/  @!P4 FMUL R8, R8, 16777216 ;  /* 0x4b8000000808c820 */ /* 0x000fe20000400000 */
[----:B------:R-:W0:Y:S01]  /*04f0*/  MUFU.RCP R21, R21 ;  /* 0x0000001500157308 */ /* 0x000e220000001000 */
[----:B------:R-:W-:Y:S01]  /*0500*/  @P2 FMUL R23, R23, 0.25 ;  /* 0x3e80000017172820 */ /* 0x000fe20000400000 */
[----:B------:R-:W-:-:S03]  /*0510*/  FSEL R4, R15, 1, P0 ;  /* 0x3f8000000f047808 */ /* 0x000fc60000000000 */
[----:B------:R-:W-:-:S03]  /*0520*/  @!P5 FMUL R23, R23, 16777216 ;  /* 0x4b8000001717d820 */ /* 0x000fc60000400000 */
[----:B------:R-:W1:Y:S01]  /*0530*/  MUFU.RCP R8, R8 ;  /* 0x0000000800087308 */ /* 0x000e620000001000 */
[----:B------:R-:W-:Y:S01]  /*0540*/  FSEL R11, R15, 1, P1 ;  /* 0x3f8000000f0b7808 */ /* 0x000fe20000800000 */
[----:B------:R-:W-:-:S06]  /*0550*/  @!P3 FMUL R4, R4, 16777216 ;  /* 0x4b8000000404b820 */ /* 0x000fcc0000400000 */
[----:B------:R-:W4:Y:S01]  /*0560*/  MUFU.RCP R0, R23 ;  /* 0x0000001700007308 */ /* 0x000f220000001000 */
[----:B------:R-:W-:Y:S01]  /*0570*/  FSEL R15, R15, 1, P2 ;  /* 0x3f8000000f0f7808 */ /* 0x000fe20001000000 */
[----:B--2---:R-:W-:Y:S01]  /*0580*/  FADD R6, R5, -R6 ;  /* 0x8000000605067221 */ /* 0x004fe20000000000 */
[----:B0-----:R-:W-:Y:S01]  /*0590*/  FMUL R21, R21, R4 ;  /* 0x0000000415157220 */ /* 0x001fe20000400000 */
[----:B------:R-:W-:Y:S01]  /*05a0*/  @!P4 FMUL R11, R11, 16777216 ;  /* 0x4b8000000b0bc820 */ /* 0x000fe20000400000 */
[----:B------:R-:W-:Y:S01]  /*05b0*/  FADD R7, R24, -R7 ;  /* 0x8000000718077221 */ /* 0x000fe20000000000 */
[----:B------:R-:W-:Y:S01]  /*05c0*/  @!P5 FMUL R15, R15, 16777216 ;  /* 0x4b8000000f0fd820 */ /* 0x000fe20000400000 */
[----:B------:R-:W-:Y:S01]  /*05d0*/  FMUL R6, R21, R6 ;  /* 0x0000000615067220 */ /* 0x000fe20000400000 */
[----:B-1----:R-:W-:Y:S01]  /*05e0*/  FMUL R8, R8, R11 ;  /* 0x0000000b08087220 */ /* 0x002fe20000400000 */
[----:B------:R-:W0:Y:S01]  /*05f0*/  LDC.64 R4, c[0x0][0x210] ;  /* 0x00008400ff047b82 */ /* 0x000e220000000a00 */
[----:B------:R-:W-:Y:S01]  /*0600*/  FADD R9, R20, -R9 ;  /* 0x8000000914097221 */ /* 0x000fe20000000000 */
[----:B-----5:R-:W-:Y:S01]  /*0610*/  FFMA R3, R22, R6, R3 ;  /* 0x0000000616037223 */ /* 0x020fe20000000003 */
[----:B------:R-:W-:Y:S01]  /*0620*/  FMUL R7, R8, R7 ;  /* 0x0000000708077220 */ /* 0x000fe20000400000 */
[----:B----4-:R-:W-:-:S03]  /*0630*/  FMUL R0, R0, R15 ;  /* 0x0000000f00007220 */ /* 0x010fc60000400000 */
[----:B------:R-:W-:Y:S01]  /*0640*/  FFMA R10, R10, R7, R13 ;  /* 0x000000070a0a7223 */ /* 0x000fe2000000000d */
[----:B------:R-:W-:Y:S01]  /*0650*/  FADD R3, RZ, R3 ;  /* 0x00000003ff037221 */ /* 0x000fe20000000000 */
[----:B------:R-:W-:-:S03]  /*0660*/  FMUL R0, R0, R9 ;  /* 0x0000000900007220 */ /* 0x000fc60000400000 */
[----:B------:R-:W-:Y:S01]  /*0670*/  FADD R3, R3, R10 ;  /* 0x0000000a03037221 */ /* 0x000fe20000000000 */
[----:B---3--:R-:W-:-:S04]  /*0680*/  FFMA R0, R14, R0, R17 ;  /* 0x000000000e007223 */ /* 0x008fc80000000011 */
[----:B------:R-:W-:-:S04]  /*0690*/  FADD R3, R0, R3 ;  /* 0x0000000300037221 */ /* 0x000fc80000000000 */
[----:B------:R-:W-:Y:S01]  /*06a0*/  FADD R0, R18, R3 ;  /* 0x0000000312007221 */ /* 0x000fe20000000000 */
[----:B------:R-:W-:Y:S01]  /*06b0*/  FSETP.GEU.AND P0, PT, R3, -R18, PT ;  /* 0x800000120300720b */ /* 0x000fe20003f0e000 */
[----:B0-----:R-:W-:-:S03]  /*06c0*/  IMAD.WIDE R4, R2, 0x4, R4 ;  /* 0x0000000402047825 */ /* 0x001fc600078e0204 */
[----:B------:R-:W-:-:S05]  /*06d0*/  FSEL R3, R0, RZ, P0 ;  /* 0x000000ff00037208 */ /* 0x000fca0000000000 */
[----:B------:R-:W-:Y:S01]  /*06e0*/  STG.E desc[UR4][R4.64], R3 ;  /* 0x0000000304007986 */ /* 0x000fe2000c101904 */
[----:B------:R-:W-:Y:S05]  /*06f0*/  EXIT ;  /* 0x000000000000794d */ /* 0x000fea0003800000 */
.L_x_0:
[----:B------:R-:W-:-:S00]  /*0700*/  BRA `(.L_x_0) ;  /* 0xfffffffc00fc7947 */ /* 0x000fc0000383ffff */
[----:B------:R-:W-:-:S00]  /*0710*/  NOP ;  /* 0x0000000000007918 */ /* 0x000fc00000000000 */
        /* <DEDUP_REMOVED lines=14> */
.L_x_1:


//--------------------- .nv.global.init           --------------------------
	.section	.nv.global.init,"aw",@progbits
.nv.global.init:
	.type		_$_str,@object
	.size		_$_str,(_$_str_$_2 - _$_str)
_$_str:
        /*0000*/ 	.byte	0x5f, 0x5f, 0x43, 0x55, 0x44, 0x41, 0x5f, 0x46, 0x54, 0x5a, 0x00
	.type		_$_str_$_2,@object
	.size		_$_str_$_2,(.L_1 - _$_str_$_2)
_$_str_$_2:
        /*000b*/ 	.byte	0x5f, 0x5f, 0x43, 0x55, 0x44, 0x41, 0x5f, 0x50, 0x52, 0x45, 0x43, 0x5f, 0x53, 0x51, 0x52, 0x54
        /*001b*/ 	.byte	0x00
.L_1:


//--------------------- .nv.constant0.triton_poi_fused__native_batch_norm_legit_no_training_add_relu_29 --------------------------
	.section	.nv.constant0.triton_poi_fused__native_batch_norm_legit_no_training_add_relu_29,"a",@progbits
	.sectionflags	@""
	.align	4
.nv.constant0.triton_poi_fused__native_batch_norm_legit_no_training_add_relu_29:
	.zero		668
